//
// Generated by NVIDIA NVVM Compiler
//
// Compiler Build ID: CL-36424714
// Cuda compilation tools, release 13.0, V13.0.88
// Based on NVVM 20.0.0
//

.version 9.0
.target sm_100
.address_size 64

	// .globl	_Z22softshrink_kernel_bf16PK13__nv_bfloat16PS_if

.visible .entry _Z22softshrink_kernel_bf16PK13__nv_bfloat16PS_if(
	.param .u64 .ptr .align 1 _Z22softshrink_kernel_bf16PK13__nv_bfloat16PS_if_param_0,
	.param .u64 .ptr .align 1 _Z22softshrink_kernel_bf16PK13__nv_bfloat16PS_if_param_1,
	.param .u32 _Z22softshrink_kernel_bf16PK13__nv_bfloat16PS_if_param_2,
	.param .f32 _Z22softshrink_kernel_bf16PK13__nv_bfloat16PS_if_param_3
)
{
	.reg .pred 	%p<5>;
	.reg .b16 	%rs<3>;
	.reg .b32 	%r<11>;
	.reg .b32 	%f<8>;
	.reg .b64 	%rd<8>;

	ld.param.u64 	%rd3, [_Z22softshrink_kernel_bf16PK13__nv_bfloat16PS_if_param_0];
	ld.param.u64 	%rd4, [_Z22softshrink_kernel_bf16PK13__nv_bfloat16PS_if_param_1];
	ld.param.u32 	%r6, [_Z22softshrink_kernel_bf16PK13__nv_bfloat16PS_if_param_2];
	ld.param.f32 	%f2, [_Z22softshrink_kernel_bf16PK13__nv_bfloat16PS_if_param_3];
	mov.u32 	%r7, %ctaid.x;
	mov.u32 	%r1, %ntid.x;
	mov.u32 	%r8, %tid.x;
	mad.lo.s32 	%r10, %r7, %r1, %r8;
	setp.ge.s32 	%p1, %r10, %r6;
	@%p1 bra 	$L__BB0_3;
	neg.f32 	%f1, %f2;
	mov.u32 	%r9, %nctaid.x;
	mul.lo.s32 	%r3, %r1, %r9;
	cvta.to.global.u64 	%rd1, %rd3;
	cvta.to.global.u64 	%rd2, %rd4;
$L__BB0_2:
	mul.wide.s32 	%rd5, %r10, 2;
	add.s64 	%rd6, %rd2, %rd5;
	add.s64 	%rd7, %rd1, %rd5;
	ld.global.u16 	%rs1, [%rd7];
	// begin inline asm
	{ cvt.f32.bf16 %f3, %rs1;}

	// end inline asm
	setp.gt.f32 	%p2, %f3, %f2;
	sub.f32 	%f5, %f3, %f2;
	setp.lt.f32 	%p3, %f3, %f1;
	add.f32 	%f6, %f2, %f3;
	selp.f32 	%f7, %f6, 0f00000000, %p3;
	selp.f32 	%f4, %f5, %f7, %p2;
	// begin inline asm
	{  cvt.rn.bf16.f32 %rs2, %f4;}

	// end inline asm
	st.global.u16 	[%rd6], %rs2;
	add.s32 	%r10, %r10, %r3;
	setp.lt.s32 	%p4, %r10, %r6;
	@%p4 bra 	$L__BB0_2;
$L__BB0_3:
	ret;

}


// ===== COMPILED SASS (sm_100) =====

	.target	sm_100

	.elftype	@"ET_EXEC"


//--------------------- .note.nv.tkinfo           --------------------------
	.section	.note.nv.tkinfo,"",@"SHT_NOTE"
	.sectionflags	@"SHF_NOTE_NV_TKINFO"
	.tkinfo
        /*0018*/ 	.word	0x00000002
        /*0030*/ 	.string	""
        /*0030*/ 	.string	"ptxas"
        /*0030*/ 	.string	"Cuda compilation tools, release 13.0, V13.0.88"
        /*0030*/ 	.string	"Build cuda_13.0.r13.0/compiler.36424714_0"
        /*0030*/ 	.string	"-arch sm_100 -m 64 "



//--------------------- .note.nv.cuinfo           --------------------------
	.section	.note.nv.cuinfo,"",@"SHT_NOTE"
	.sectionflags	@"SHF_NOTE_NV_CUINFO"
        /*0018*/ 	.short	0x0002
        /*001a*/ 	.short	0x0064
        /*001c*/ 	.short	0x0082
	.zero		2


//--------------------- .nv.info                  --------------------------
	.section	.nv.info,"",@"SHT_CUDA_INFO"
	.align	4


	//----- nvinfo : EIATTR_REGCOUNT
	.align		4
        /*0000*/ 	.byte	0x04, 0x2f
        /*0002*/ 	.short	(.L_1 - .L_0)
	.align		4
.L_0:
        /*0004*/ 	.word	index@(_Z22softshrink_kernel_bf16PK13__nv_bfloat16PS_if)
        /*0008*/ 	.word	0x0000000e


	//----- nvinfo : EIATTR_FRAME_SIZE
	.align		4
.L_1:
        /*000c*/ 	.byte	0x04, 0x11
        /*000e*/ 	.short	(.L_3 - .L_2)
	.align		4
.L_2:
        /*0010*/ 	.word	index@(_Z22softshrink_kernel_bf16PK13__nv_bfloat16PS_if)
        /*0014*/ 	.word	0x00000000


	//----- nvinfo : EIATTR_MIN_STACK_SIZE
	.align		4
.L_3:
        /*0018*/ 	.byte	0x04, 0x12
        /*001a*/ 	.short	(.L_5 - .L_4)
	.align		4
.L_4:
        /*001c*/ 	.word	index@(_Z22softshrink_kernel_bf16PK13__nv_bfloat16PS_if)
        /*0020*/ 	.word	0x00000000
.L_5:


//--------------------- .nv.compat                --------------------------
	.section	.nv.compat,"",@"SHT_CUDA_COMPAT_INFO"
	.align	4
        /*0000*/ 	.byte	0x02, 0x09, 0x00, 0x00, 0x02, 0x02, 0x01, 0x00, 0x02, 0x05, 0x05, 0x00, 0x03, 0x07, 0x01, 0x01
        /*0010*/ 	.byte	0x02, 0x03, 0x00, 0x00, 0x02, 0x06, 0x01, 0x00, 0x04, 0x0b, 0x08, 0x00, 0x09, 0x00, 0x00, 0x00
        /*0020*/ 	.byte	0x00, 0x00, 0x00, 0x00


//--------------------- .nv.info._Z22softshrink_kernel_bf16PK13__nv_bfloat16PS_if --------------------------
	.section	.nv.info._Z22softshrink_kernel_bf16PK13__nv_bfloat16PS_if,"",@"SHT_CUDA_INFO"
	.sectionflags	@""
	.align	4


	//----- nvinfo : EIATTR_CUDA_API_VERSION
	.align		4
        /*0000*/ 	.byte	0x04, 0x37
        /*0002*/ 	.short	(.L_7 - .L_6)
.L_6:
        /*0004*/ 	.word	0x00000082


	//----- nvinfo : EIATTR_KPARAM_INFO
	.align		4
.L_7:
        /*0008*/ 	.byte	0x04, 0x17
        /*000a*/ 	.short	(.L_9 - .L_8)
.L_8:
        /*000c*/ 	.word	0x00000000
        /*0010*/ 	.short	0x0003
        /*0012*/ 	.short	0x0014
        /*0014*/ 	.byte	0x00, 0xf0, 0x11, 0x00


	//----- nvinfo : EIATTR_KPARAM_INFO
	.align		4
.L_9:
        /*0018*/ 	.byte	0x04, 0x17
        /*001a*/ 	.short	(.L_11 - .L_10)
.L_10:
        /*001c*/ 	.word	0x00000000
        /*0020*/ 	.short	0x0002
        /*0022*/ 	.short	0x0010
        /*0024*/ 	.byte	0x00, 0xf0, 0x11, 0x00


	//----- nvinfo : EIATTR_KPARAM_INFO
	.align		4
.L_11:
        /*0028*/ 	.byte	0x04, 0x17
        /*002a*/ 	.short	(.L_13 - .L_12)
.L_12:
        /*002c*/ 	.word	0x00000000
        /*0030*/ 	.short	0x0001
        /*0032*/ 	.short	0x0008
        /*0034*/ 	.byte	0x00, 0xf5, 0x21, 0x00


	//----- nvinfo : EIATTR_KPARAM_INFO
	.align		4
.L_13:
        /*0038*/ 	.byte	0x04, 0x17
        /*003a*/ 	.short	(.L_15 - .L_14)
.L_14:
        /*003c*/ 	.word	0x00000000
        /*0040*/ 	.short	0x0000
        /*0042*/ 	.short	0x0000
        /*0044*/ 	.byte	0x00, 0xf5, 0x21, 0x00


	//----- nvinfo : EIATTR_SPARSE_MMA_MASK
	.align		4
.L_15:
        /*0048*/ 	.byte	0x03, 0x50
        /*004a*/ 	.short	0x0000


	//----- nvinfo : EIATTR_MAXREG_COUNT
	.align		4
        /*004c*/ 	.byte	0x03, 0x1b
        /*004e*/ 	.short	0x00ff


	//----- nvinfo : EIATTR_MERCURY_ISA_VERSION
	.align		4
        /*0050*/ 	.byte	0x03, 0x5f
        /*0052*/ 	.short	0x0101


	//----- nvinfo : EIATTR_VRC_CTA_INIT_COUNT
	.align		4
        /*0054*/ 	.byte	0x02, 0x4a
	.zero		1
	.zero		1


	//----- nvinfo : EIATTR_EXIT_INSTR_OFFSETS
	.align		4
        /*0058*/ 	.byte	0x04, 0x1c
        /*005a*/ 	.short	(.L_17 - .L_16)


	//   ....[0]....
.L_16:
        /*005c*/ 	.word	0x00000070


	//   ....[1]....
        /*0060*/ 	.word	0x000001c0


	//----- nvinfo : EIATTR_CRS_STACK_SIZE
	.align		4
.L_17:
        /*0064*/ 	.byte	0x04, 0x1e
        /*0066*/ 	.short	(.L_19 - .L_18)
.L_18:
        /*0068*/ 	.word	0x00000000


	//----- nvinfo : EIATTR_CBANK_PARAM_SIZE
	.align		4
.L_19:
        /*006c*/ 	.byte	0x03, 0x19
        /*006e*/ 	.short	0x0018


	//----- nvinfo : EIATTR_PARAM_CBANK
	.align		4
        /*0070*/ 	.byte	0x04, 0x0a
        /*0072*/ 	.short	(.L_21 - .L_20)
	.align		4
.L_20:
        /*0074*/ 	.word	index@(.nv.constant0._Z22softshrink_kernel_bf16PK13__nv_bfloat16PS_if)
        /*0078*/ 	.short	0x0380
        /*007a*/ 	.short	0x0018


	//----- nvinfo : EIATTR_SW_WAR
	.align		4
.L_21:
        /*007c*/ 	.byte	0x04, 0x36
        /*007e*/ 	.short	(.L_23 - .L_22)
.L_22:
        /*0080*/ 	.word	0x00000008
.L_23:


//--------------------- .nv.callgraph             --------------------------
	.section	.nv.callgraph,"",@"SHT_CUDA_CALLGRAPH"
	.align	4
	.sectionentsize	8
	.align		4
        /*0000*/ 	.word	0x00000000
	.align		4
        /*0004*/ 	.word	0xffffffff
	.align		4
        /*0008*/ 	.word	0x00000000
	.align		4
        /*000c*/ 	.word	0xfffffffe
	.align		4
        /*0010*/ 	.word	0x00000000
	.align		4
        /*0014*/ 	.word	0xfffffffd
	.align		4
        /*0018*/ 	.word	0x00000000
	.align		4
        /*001c*/ 	.word	0xfffffffc


//--------------------- .text._Z22softshrink_kernel_bf16PK13__nv_bfloat16PS_if --------------------------
	.section	.text._Z22softshrink_kernel_bf16PK13__nv_bfloat16PS_if,"ax",@progbits
	.align	128
        .global         _Z22softshrink_kernel_bf16PK13__nv_bfloat16PS_if
        .type           _Z22softshrink_kernel_bf16PK13__nv_bfloat16PS_if,@function
        .size           _Z22softshrink_kernel_bf16PK13__nv_bfloat16PS_if,(.L_x_2 - _Z22softshrink_kernel_bf16PK13__nv_bfloat16PS_if)
        .other          _Z22softshrink_kernel_bf16PK13__nv_bfloat16PS_if,@"STO_CUDA_ENTRY STV_DEFAULT"
_Z22softshrink_kernel_bf16PK13__nv_bfloat16PS_if:
.text._Z22softshrink_kernel_bf16PK13__nv_bfloat16PS_if:
[----:B------:R-:W-:Y:S01]  /*0000*/  LDC R1, c[0x0][0x37c] ;  /* 0x0000df00ff017b82 */ /* 0x000fe20000000800 */
[----:B------:R-:W0:Y:S07]  /*0010*/  S2R R0, SR_TID.X ;  /* 0x0000000000007919 */ /* 0x000e2e0000002100 */
[----:B------:R-:W0:Y:S01]  /*0020*/  S2UR UR4, SR_CTAID.X ;  /* 0x00000000000479c3 */ /* 0x000e220000002500 */
[----:B------:R-:W1:Y:S07]  /*0030*/  LDCU UR5, c[0x0][0x390] ;  /* 0x00007200ff0577ac */ /* 0x000e6e0008000800 */
[----:B------:R-:W0:Y:S02]  /*0040*/  LDC R11, c[0x0][0x360] ;  /* 0x0000d800ff0b7b82 */ /* 0x000e240000000800 */
[----:B0-----:R-:W-:-:S05]  /*0050*/  IMAD R0, R11, UR4, R0 ;  /* 0x000000040b007c24 */ /* 0x001fca000f8e0200 */
[----:B-1----:R-:W-:-:S13]  /*0060*/  ISETP.GE.AND P0, PT, R0, UR5, PT ;  /* 0x0000000500007c0c */ /* 0x002fda000bf06270 */
[----:B------:R-:W-:Y:S05]  /*0070*/  @P0 EXIT ;  /* 0x000000000000094d */ /* 0x000fea0003800000 */
[----:B------:R-:W0:Y:S01]  /*0080*/  LDC.64 R8, c[0x0][0x380] ;  /* 0x0000e000ff087b82 */ /* 0x000e220000000a00 */
[----:B------:R-:W1:Y:S01]  /*0090*/  LDCU UR4, c[0x0][0x370] ;  /* 0x00006e00ff0477ac */ /* 0x000e620008000800 */
[----:B------:R-:W2:Y:S06]  /*00a0*/  LDCU.64 UR6, c[0x0][0x358] ;  /* 0x00006b00ff0677ac */ /* 0x000eac0008000a00 */
[----:B------:R-:W3:Y:S01]  /*00b0*/  LDC.64 R6, c[0x0][0x388] ;  /* 0x0000e200ff067b82 */ /* 0x000ee20000000a00 */
[----:B------:R-:W4:Y:S01]  /*00c0*/  LDCU UR8, c[0x0][0x394] ;  /* 0x00007280ff0877ac */ /* 0x000f220008000800 */
[----:B-1----:R-:W-:-:S07]  /*00d0*/  IMAD R11, R11, UR4, RZ ;  /* 0x000000040b0b7c24 */ /* 0x002fce000f8e02ff */
.L_x_0:
[----:B0-----:R-:W-:-:S06]  /*00e0*/  IMAD.WIDE R4, R0, 0x2, R8 ;  /* 0x0000000200047825 */ /* 0x001fcc00078e0208 */
[----:B--2---:R-:W2:Y:S02]  /*00f0*/  LDG.E.U16 R4, desc[UR6][R4.64] ;  /* 0x0000000604047981 */ /* 0x004ea4000c1e1500 */
[----:B-12---:R-:W-:-:S04]  /*0100*/  SHF.L.U32 R2, R4, 0x10, RZ ;  /* 0x0000001004027819 */ /* 0x006fc800000006ff */
[C---:B----4-:R-:W-:Y:S01]  /*0110*/  FSETP.GT.AND P0, PT, R2.reuse, UR8, PT ;  /* 0x0000000802007c0b */ /* 0x050fe2000bf04000 */
[C---:B------:R-:W-:Y:S01]  /*0120*/  FADD R3, R2.reuse, UR8 ;  /* 0x0000000802037e21 */ /* 0x040fe20008000000 */
[C---:B------:R-:W-:Y:S01]  /*0130*/  FSETP.GEU.AND P1, PT, R2.reuse, -UR8, PT ;  /* 0x8000000802007c0b */ /* 0x040fe2000bf2e000 */
[----:B------:R-:W-:-:S10]  /*0140*/  FADD R10, R2, -UR8 ;  /* 0x80000008020a7e21 */ /* 0x000fd40008000000 */
[----:B------:R-:W-:Y:S01]  /*0150*/  @!P0 FSEL R10, R3, RZ, !P1 ;  /* 0x000000ff030a8208 */ /* 0x000fe20004800000 */
[----:B---3--:R-:W-:Y:S01]  /*0160*/  IMAD.WIDE R2, R0, 0x2, R6 ;  /* 0x0000000200027825 */ /* 0x008fe200078e0206 */
[----:B------:R-:W-:Y:S02]  /*0170*/  IADD3 R0, PT, PT, R11, R0, RZ ;  /* 0x000000000b007210 */ /* 0x000fe40007ffe0ff */
[----:B------:R-:W-:Y:S02]  /*0180*/  F2FP.BF16.F32.PACK_AB R10, RZ, R10 ;  /* 0x0000000aff0a723e */ /* 0x000fe400000010ff */
[----:B------:R-:W-:-:S03]  /*0190*/  ISETP.GE.AND P0, PT, R0, UR5, PT ;  /* 0x0000000500007c0c */ /* 0x000fc6000bf06270 */
[----:B------:R1:W-:Y:S10]  /*01a0*/  STG.E.U16 desc[UR6][R2.64], R10 ;  /* 0x0000000a02007986 */ /* 0x0003f4000c101506 */
[----:B------:R-:W-:Y:S05]  /*01b0*/  @!P0 BRA `(.L_x_0) ;  /* 0xfffffffc00c88947 */ /* 0x000fea000383ffff */
[----:B------:R-:W-:Y:S05]  /*01c0*/  EXIT ;  /* 0x000000000000794d */ /* 0x000fea0003800000 */
.L_x_1:
[----:B------:R-:W-:-:S00]  /*01d0*/  BRA `(.L_x_1) ;  /* 0xfffffffc00fc7947 */ /* 0x000fc0000383ffff */
[----:B------:R-:W-:-:S00]  /*01e0*/  NOP ;  /* 0x0000000000007918 */ /* 0x000fc00000000000 */
        /* <DEDUP_REMOVED lines=9> */
.L_x_2:


//--------------------- .nv.shared.reserved.0     --------------------------
	.section	.nv.shared.reserved.0,"aw",@nobits
	.weak		__nv_reservedSMEM_offset_0_alias
	.size		__nv_reservedSMEM_offset_0_alias, 0, 64
	.other		__nv_reservedSMEM_offset_0_alias,@"STO_CUDA_RESERVED_SHARED STV_DEFAULT"
__nv_reservedSMEM_offset_0_alias:
	.zero		0
	.zero		64


//--------------------- .nv.constant0._Z22softshrink_kernel_bf16PK13__nv_bfloat16PS_if --------------------------
	.section	.nv.constant0._Z22softshrink_kernel_bf16PK13__nv_bfloat16PS_if,"a",@progbits
	.sectionflags	@""
	.align	4
.nv.constant0._Z22softshrink_kernel_bf16PK13__nv_bfloat16PS_if:
	.zero		920


//--------------------- SYMBOLS --------------------------

	.type		.nv.reservedSmem.offset0,@object
	.size		.nv.reservedSmem.offset0,0x4
